//
// Generated by NVIDIA NVVM Compiler
//
// Compiler Build ID: CL-36424714
// Cuda compilation tools, release 13.0, V13.0.88
// Based on NVVM 20.0.0
//

.version 9.0
.target sm_100
.address_size 64

	// .globl	_Z20baseline_dat_forwardPKfiiiiiiiiiiiiiPfS1_S1_S1_S1_S1_S1_S1_S1_S1_S1_S1_
.extern .func  (.param .b32 func_retval0) vprintf
(
	.param .b64 vprintf_param_0,
	.param .b64 vprintf_param_1
)
;
.global .align 1 .b8 $str[18] = {99, 111, 108, 58, 32, 37, 100, 44, 32, 114, 111, 119, 58, 32, 37, 100, 10};
.global .align 1 .b8 $str$1[4] = {104, 105, 10};

.visible .entry _Z20baseline_dat_forwardPKfiiiiiiiiiiiiiPfS1_S1_S1_S1_S1_S1_S1_S1_S1_S1_S1_(
	.param .u64 .ptr .align 1 _Z20baseline_dat_forwardPKfiiiiiiiiiiiiiPfS1_S1_S1_S1_S1_S1_S1_S1_S1_S1_S1__param_0,
	.param .u32 _Z20baseline_dat_forwardPKfiiiiiiiiiiiiiPfS1_S1_S1_S1_S1_S1_S1_S1_S1_S1_S1__param_1,
	.param .u32 _Z20baseline_dat_forwardPKfiiiiiiiiiiiiiPfS1_S1_S1_S1_S1_S1_S1_S1_S1_S1_S1__param_2,
	.param .u32 _Z20baseline_dat_forwardPKfiiiiiiiiiiiiiPfS1_S1_S1_S1_S1_S1_S1_S1_S1_S1_S1__param_3,
	.param .u32 _Z20baseline_dat_forwardPKfiiiiiiiiiiiiiPfS1_S1_S1_S1_S1_S1_S1_S1_S1_S1_S1__param_4,
	.param .u32 _Z20baseline_dat_forwardPKfiiiiiiiiiiiiiPfS1_S1_S1_S1_S1_S1_S1_S1_S1_S1_S1__param_5,
	.param .u32 _Z20baseline_dat_forwardPKfiiiiiiiiiiiiiPfS1_S1_S1_S1_S1_S1_S1_S1_S1_S1_S1__param_6,
	.param .u32 _Z20baseline_dat_forwardPKfiiiiiiiiiiiiiPfS1_S1_S1_S1_S1_S1_S1_S1_S1_S1_S1__param_7,
	.param .u32 _Z20baseline_dat_forwardPKfiiiiiiiiiiiiiPfS1_S1_S1_S1_S1_S1_S1_S1_S1_S1_S1__param_8,
	.param .u32 _Z20baseline_dat_forwardPKfiiiiiiiiiiiiiPfS1_S1_S1_S1_S1_S1_S1_S1_S1_S1_S1__param_9,
	.param .u32 _Z20baseline_dat_forwardPKfiiiiiiiiiiiiiPfS1_S1_S1_S1_S1_S1_S1_S1_S1_S1_S1__param_10,
	.param .u32 _Z20baseline_dat_forwardPKfiiiiiiiiiiiiiPfS1_S1_S1_S1_S1_S1_S1_S1_S1_S1_S1__param_11,
	.param .u32 _Z20baseline_dat_forwardPKfiiiiiiiiiiiiiPfS1_S1_S1_S1_S1_S1_S1_S1_S1_S1_S1__param_12,
	.param .u32 _Z20baseline_dat_forwardPKfiiiiiiiiiiiiiPfS1_S1_S1_S1_S1_S1_S1_S1_S1_S1_S1__param_13,
	.param .u64 .ptr .align 1 _Z20baseline_dat_forwardPKfiiiiiiiiiiiiiPfS1_S1_S1_S1_S1_S1_S1_S1_S1_S1_S1__param_14,
	.param .u64 .ptr .align 1 _Z20baseline_dat_forwardPKfiiiiiiiiiiiiiPfS1_S1_S1_S1_S1_S1_S1_S1_S1_S1_S1__param_15,
	.param .u64 .ptr .align 1 _Z20baseline_dat_forwardPKfiiiiiiiiiiiiiPfS1_S1_S1_S1_S1_S1_S1_S1_S1_S1_S1__param_16,
	.param .u64 .ptr .align 1 _Z20baseline_dat_forwardPKfiiiiiiiiiiiiiPfS1_S1_S1_S1_S1_S1_S1_S1_S1_S1_S1__param_17,
	.param .u64 .ptr .align 1 _Z20baseline_dat_forwardPKfiiiiiiiiiiiiiPfS1_S1_S1_S1_S1_S1_S1_S1_S1_S1_S1__param_18,
	.param .u64 .ptr .align 1 _Z20baseline_dat_forwardPKfiiiiiiiiiiiiiPfS1_S1_S1_S1_S1_S1_S1_S1_S1_S1_S1__param_19,
	.param .u64 .ptr .align 1 _Z20baseline_dat_forwardPKfiiiiiiiiiiiiiPfS1_S1_S1_S1_S1_S1_S1_S1_S1_S1_S1__param_20,
	.param .u64 .ptr .align 1 _Z20baseline_dat_forwardPKfiiiiiiiiiiiiiPfS1_S1_S1_S1_S1_S1_S1_S1_S1_S1_S1__param_21,
	.param .u64 .ptr .align 1 _Z20baseline_dat_forwardPKfiiiiiiiiiiiiiPfS1_S1_S1_S1_S1_S1_S1_S1_S1_S1_S1__param_22,
	.param .u64 .ptr .align 1 _Z20baseline_dat_forwardPKfiiiiiiiiiiiiiPfS1_S1_S1_S1_S1_S1_S1_S1_S1_S1_S1__param_23,
	.param .u64 .ptr .align 1 _Z20baseline_dat_forwardPKfiiiiiiiiiiiiiPfS1_S1_S1_S1_S1_S1_S1_S1_S1_S1_S1__param_24,
	.param .u64 .ptr .align 1 _Z20baseline_dat_forwardPKfiiiiiiiiiiiiiPfS1_S1_S1_S1_S1_S1_S1_S1_S1_S1_S1__param_25
)
{
	.local .align 8 .b8 	__local_depot0[8];
	.reg .b64 	%SP;
	.reg .b64 	%SPL;
	.reg .b32 	%r<13>;
	.reg .b64 	%rd<7>;

	mov.u64 	%SPL, __local_depot0;
	cvta.local.u64 	%SP, %SPL;
	add.u64 	%rd1, %SP, 0;
	add.u64 	%rd2, %SPL, 0;
	mov.u32 	%r1, %ctaid.x;
	mov.u32 	%r2, %ntid.x;
	mov.u32 	%r3, %tid.x;
	mad.lo.s32 	%r4, %r1, %r2, %r3;
	mov.u32 	%r5, %ctaid.y;
	mov.u32 	%r6, %ntid.y;
	mov.u32 	%r7, %tid.y;
	mad.lo.s32 	%r8, %r5, %r6, %r7;
	st.local.v2.u32 	[%rd2], {%r4, %r8};
	mov.u64 	%rd3, $str;
	cvta.global.u64 	%rd4, %rd3;
	{ // callseq 0, 0
	.param .b64 param0;
	st.param.b64 	[param0], %rd4;
	.param .b64 param1;
	st.param.b64 	[param1], %rd1;
	.param .b32 retval0;
	call.uni (retval0), 
	vprintf, 
	(
	param0, 
	param1
	);
	ld.param.b32 	%r9, [retval0];
	} // callseq 0
	mov.u64 	%rd5, $str$1;
	cvta.global.u64 	%rd6, %rd5;
	{ // callseq 1, 0
	.param .b64 param0;
	st.param.b64 	[param0], %rd6;
	.param .b64 param1;
	st.param.b64 	[param1], 0;
	.param .b32 retval0;
	call.uni (retval0), 
	vprintf, 
	(
	param0, 
	param1
	);
	ld.param.b32 	%r11, [retval0];
	} // callseq 1
	ret;

}


// ===== COMPILED SASS (sm_100) =====

	.target	sm_100

	.elftype	@"ET_EXEC"


//--------------------- .note.nv.tkinfo           --------------------------
	.section	.note.nv.tkinfo,"",@"SHT_NOTE"
	.sectionflags	@"SHF_NOTE_NV_TKINFO"
	.tkinfo
        /*0018*/ 	.word	0x00000002
        /*0030*/ 	.string	""
        /*0030*/ 	.string	"ptxas"
        /*0030*/ 	.string	"Cuda compilation tools, release 13.0, V13.0.88"
        /*0030*/ 	.string	"Build cuda_13.0.r13.0/compiler.36424714_0"
        /*0030*/ 	.string	"-arch sm_100 -m 64 "



//--------------------- .note.nv.cuinfo           --------------------------
	.section	.note.nv.cuinfo,"",@"SHT_NOTE"
	.sectionflags	@"SHF_NOTE_NV_CUINFO"
        /*0018*/ 	.short	0x0002
        /*001a*/ 	.short	0x0064
        /*001c*/ 	.short	0x0082
	.zero		2


//--------------------- .nv.info                  --------------------------
	.section	.nv.info,"",@"SHT_CUDA_INFO"
	.align	4


	//----- nvinfo : EIATTR_REGCOUNT
	.align		4
        /*0000*/ 	.byte	0x04, 0x2f
        /*0002*/ 	.short	(.L_3 - .L_2)
	.align		4
.L_2:
        /*0004*/ 	.word	index@(_Z20baseline_dat_forwardPKfiiiiiiiiiiiiiPfS1_S1_S1_S1_S1_S1_S1_S1_S1_S1_S1_)
        /*0008*/ 	.word	0x00000018


	//----- nvinfo : EIATTR_FRAME_SIZE
	.align		4
.L_3:
        /*000c*/ 	.byte	0x04, 0x11
        /*000e*/ 	.short	(.L_5 - .L_4)
	.align		4
.L_4:
        /*0010*/ 	.word	index@(_Z20baseline_dat_forwardPKfiiiiiiiiiiiiiPfS1_S1_S1_S1_S1_S1_S1_S1_S1_S1_S1_)
        /*0014*/ 	.word	0x00000008


	//----- nvinfo : EIATTR_MIN_STACK_SIZE
	.align		4
.L_5:
        /*0018*/ 	.byte	0x04, 0x12
        /*001a*/ 	.short	(.L_7 - .L_6)
	.align		4
.L_6:
        /*001c*/ 	.word	index@(_Z20baseline_dat_forwardPKfiiiiiiiiiiiiiPfS1_S1_S1_S1_S1_S1_S1_S1_S1_S1_S1_)
        /*0020*/ 	.word	0x00000008
.L_7:


//--------------------- .nv.compat                --------------------------
	.section	.nv.compat,"",@"SHT_CUDA_COMPAT_INFO"
	.align	4
        /*0000*/ 	.byte	0x02, 0x09, 0x00, 0x00, 0x02, 0x02, 0x01, 0x00, 0x02, 0x05, 0x05, 0x00, 0x03, 0x07, 0x01, 0x01
        /*0010*/ 	.byte	0x02, 0x03, 0x00, 0x00, 0x02, 0x06, 0x01, 0x00, 0x04, 0x0b, 0x08, 0x00, 0x09, 0x00, 0x00, 0x00
        /*0020*/ 	.byte	0x00, 0x00, 0x00, 0x00


//--------------------- .nv.info._Z20baseline_dat_forwardPKfiiiiiiiiiiiiiPfS1_S1_S1_S1_S1_S1_S1_S1_S1_S1_S1_ --------------------------
	.section	.nv.info._Z20baseline_dat_forwardPKfiiiiiiiiiiiiiPfS1_S1_S1_S1_S1_S1_S1_S1_S1_S1_S1_,"",@"SHT_CUDA_INFO"
	.sectionflags	@""
	.align	4


	//----- nvinfo : EIATTR_CUDA_API_VERSION
	.align		4
        /*0000*/ 	.byte	0x04, 0x37
        /*0002*/ 	.short	(.L_9 - .L_8)
.L_8:
        /*0004*/ 	.word	0x00000082


	//----- nvinfo : EIATTR_KPARAM_INFO
	.align		4
.L_9:
        /*0008*/ 	.byte	0x04, 0x17
        /*000a*/ 	.short	(.L_11 - .L_10)
.L_10:
        /*000c*/ 	.word	0x00000000
        /*0010*/ 	.short	0x0019
        /*0012*/ 	.short	0x0098
        /*0014*/ 	.byte	0x00, 0xf5, 0x21, 0x00


	//----- nvinfo : EIATTR_KPARAM_INFO
	.align		4
.L_11:
        /*0018*/ 	.byte	0x04, 0x17
        /*001a*/ 	.short	(.L_13 - .L_12)
.L_12:
        /*001c*/ 	.word	0x00000000
        /*0020*/ 	.short	0x0018
        /*0022*/ 	.short	0x0090
        /*0024*/ 	.byte	0x00, 0xf5, 0x21, 0x00


	//----- nvinfo : EIATTR_KPARAM_INFO
	.align		4
.L_13:
        /*0028*/ 	.byte	0x04, 0x17
        /*002a*/ 	.short	(.L_15 - .L_14)
.L_14:
        /*002c*/ 	.word	0x00000000
        /*0030*/ 	.short	0x0017
        /*0032*/ 	.short	0x0088
        /*0034*/ 	.byte	0x00, 0xf5, 0x21, 0x00


	//----- nvinfo : EIATTR_KPARAM_INFO
	.align		4
.L_15:
        /*0038*/ 	.byte	0x04, 0x17
        /*003a*/ 	.short	(.L_17 - .L_16)
.L_16:
        /*003c*/ 	.word	0x00000000
        /*0040*/ 	.short	0x0016
        /*0042*/ 	.short	0x0080
        /*0044*/ 	.byte	0x00, 0xf5, 0x21, 0x00


	//----- nvinfo : EIATTR_KPARAM_INFO
	.align		4
.L_17:
        /*0048*/ 	.byte	0x04, 0x17
        /*004a*/ 	.short	(.L_19 - .L_18)
.L_18:
        /*004c*/ 	.word	0x00000000
        /*0050*/ 	.short	0x0015
        /*0052*/ 	.short	0x0078
        /*0054*/ 	.byte	0x00, 0xf5, 0x21, 0x00


	//----- nvinfo : EIATTR_KPARAM_INFO
	.align		4
.L_19:
        /*0058*/ 	.byte	0x04, 0x17
        /*005a*/ 	.short	(.L_21 - .L_20)
.L_20:
        /*005c*/ 	.word	0x00000000
        /*0060*/ 	.short	0x0014
        /*0062*/ 	.short	0x0070
        /*0064*/ 	.byte	0x00, 0xf5, 0x21, 0x00


	//----- nvinfo : EIATTR_KPARAM_INFO
	.align		4
.L_21:
        /*0068*/ 	.byte	0x04, 0x17
        /*006a*/ 	.short	(.L_23 - .L_22)
.L_22:
        /*006c*/ 	.word	0x00000000
        /*0070*/ 	.short	0x0013
        /*0072*/ 	.short	0x0068
        /*0074*/ 	.byte	0x00, 0xf5, 0x21, 0x00


	//----- nvinfo : EIATTR_KPARAM_INFO
	.align		4
.L_23:
        /*0078*/ 	.byte	0x04, 0x17
        /*007a*/ 	.short	(.L_25 - .L_24)
.L_24:
        /*007c*/ 	.word	0x00000000
        /*0080*/ 	.short	0x0012
        /*0082*/ 	.short	0x0060
        /*0084*/ 	.byte	0x00, 0xf5, 0x21, 0x00


	//----- nvinfo : EIATTR_KPARAM_INFO
	.align		4
.L_25:
        /*0088*/ 	.byte	0x04, 0x17
        /*008a*/ 	.short	(.L_27 - .L_26)
.L_26:
        /*008c*/ 	.word	0x00000000
        /*0090*/ 	.short	0x0011
        /*0092*/ 	.short	0x0058
        /*0094*/ 	.byte	0x00, 0xf5, 0x21, 0x00


	//----- nvinfo : EIATTR_KPARAM_INFO
	.align		4
.L_27:
        /*0098*/ 	.byte	0x04, 0x17
        /*009a*/ 	.short	(.L_29 - .L_28)
.L_28:
        /*009c*/ 	.word	0x00000000
        /*00a0*/ 	.short	0x0010
        /*00a2*/ 	.short	0x0050
        /*00a4*/ 	.byte	0x00, 0xf5, 0x21, 0x00


	//----- nvinfo : EIATTR_KPARAM_INFO
	.align		4
.L_29:
        /*00a8*/ 	.byte	0x04, 0x17
        /*00aa*/ 	.short	(.L_31 - .L_30)
.L_30:
        /*00ac*/ 	.word	0x00000000
        /*00b0*/ 	.short	0x000f
        /*00b2*/ 	.short	0x0048
        /*00b4*/ 	.byte	0x00, 0xf5, 0x21, 0x00


	//----- nvinfo : EIATTR_KPARAM_INFO
	.align		4
.L_31:
        /*00b8*/ 	.byte	0x04, 0x17
        /*00ba*/ 	.short	(.L_33 - .L_32)
.L_32:
        /*00bc*/ 	.word	0x00000000
        /*00c0*/ 	.short	0x000e
        /*00c2*/ 	.short	0x0040
        /*00c4*/ 	.byte	0x00, 0xf5, 0x21, 0x00


	//----- nvinfo : EIATTR_KPARAM_INFO
	.align		4
.L_33:
        /*00c8*/ 	.byte	0x04, 0x17
        /*00ca*/ 	.short	(.L_35 - .L_34)
.L_34:
        /*00cc*/ 	.word	0x00000000
        /*00d0*/ 	.short	0x000d
        /*00d2*/ 	.short	0x0038
        /*00d4*/ 	.byte	0x00, 0xf0, 0x11, 0x00


	//----- nvinfo : EIATTR_KPARAM_INFO
	.align		4
.L_35:
        /*00d8*/ 	.byte	0x04, 0x17
        /*00da*/ 	.short	(.L_37 - .L_36)
.L_36:
        /*00dc*/ 	.word	0x00000000
        /*00e0*/ 	.short	0x000c
        /*00e2*/ 	.short	0x0034
        /*00e4*/ 	.byte	0x00, 0xf0, 0x11, 0x00


	//----- nvinfo : EIATTR_KPARAM_INFO
	.align		4
.L_37:
        /*00e8*/ 	.byte	0x04, 0x17
        /*00ea*/ 	.short	(.L_39 - .L_38)
.L_38:
        /*00ec*/ 	.word	0x00000000
        /*00f0*/ 	.short	0x000b
        /*00f2*/ 	.short	0x0030
        /*00f4*/ 	.byte	0x00, 0xf0, 0x11, 0x00


	//----- nvinfo : EIATTR_KPARAM_INFO
	.align		4
.L_39:
        /*00f8*/ 	.byte	0x04, 0x17
        /*00fa*/ 	.short	(.L_41 - .L_40)
.L_40:
        /*00fc*/ 	.word	0x00000000
        /*0100*/ 	.short	0x000a
        /*0102*/ 	.short	0x002c
        /*0104*/ 	.byte	0x00, 0xf0, 0x11, 0x00


	//----- nvinfo : EIATTR_KPARAM_INFO
	.align		4
.L_41:
        /*0108*/ 	.byte	0x04, 0x17
        /*010a*/ 	.short	(.L_43 - .L_42)
.L_42:
        /*010c*/ 	.word	0x00000000
        /*0110*/ 	.short	0x0009
        /*0112*/ 	.short	0x0028
        /*0114*/ 	.byte	0x00, 0xf0, 0x11, 0x00


	//----- nvinfo : EIATTR_KPARAM_INFO
	.align		4
.L_43:
        /*0118*/ 	.byte	0x04, 0x17
        /*011a*/ 	.short	(.L_45 - .L_44)
.L_44:
        /*011c*/ 	.word	0x00000000
        /*0120*/ 	.short	0x0008
        /*0122*/ 	.short	0x0024
        /*0124*/ 	.byte	0x00, 0xf0, 0x11, 0x00


	//----- nvinfo : EIATTR_KPARAM_INFO
	.align		4
.L_45:
        /*0128*/ 	.byte	0x04, 0x17
        /*012a*/ 	.short	(.L_47 - .L_46)
.L_46:
        /*012c*/ 	.word	0x00000000
        /*0130*/ 	.short	0x0007
        /*0132*/ 	.short	0x0020
        /*0134*/ 	.byte	0x00, 0xf0, 0x11, 0x00


	//----- nvinfo : EIATTR_KPARAM_INFO
	.align		4
.L_47:
        /*0138*/ 	.byte	0x04, 0x17
        /*013a*/ 	.short	(.L_49 - .L_48)
.L_48:
        /*013c*/ 	.word	0x00000000
        /*0140*/ 	.short	0x0006
        /*0142*/ 	.short	0x001c
        /*0144*/ 	.byte	0x00, 0xf0, 0x11, 0x00


	//----- nvinfo : EIATTR_KPARAM_INFO
	.align		4
.L_49:
        /*0148*/ 	.byte	0x04, 0x17
        /*014a*/ 	.short	(.L_51 - .L_50)
.L_50:
        /*014c*/ 	.word	0x00000000
        /*0150*/ 	.short	0x0005
        /*0152*/ 	.short	0x0018
        /*0154*/ 	.byte	0x00, 0xf0, 0x11, 0x00


	//----- nvinfo : EIATTR_KPARAM_INFO
	.align		4
.L_51:
        /*0158*/ 	.byte	0x04, 0x17
        /*015a*/ 	.short	(.L_53 - .L_52)
.L_52:
        /*015c*/ 	.word	0x00000000
        /*0160*/ 	.short	0x0004
        /*0162*/ 	.short	0x0014
        /*0164*/ 	.byte	0x00, 0xf0, 0x11, 0x00


	//----- nvinfo : EIATTR_KPARAM_INFO
	.align		4
.L_53:
        /*0168*/ 	.byte	0x04, 0x17
        /*016a*/ 	.short	(.L_55 - .L_54)
.L_54:
        /*016c*/ 	.word	0x00000000
        /*0170*/ 	.short	0x0003
        /*0172*/ 	.short	0x0010
        /*0174*/ 	.byte	0x00, 0xf0, 0x11, 0x00


	//----- nvinfo : EIATTR_KPARAM_INFO
	.align		4
.L_55:
        /*0178*/ 	.byte	0x04, 0x17
        /*017a*/ 	.short	(.L_57 - .L_56)
.L_56:
        /*017c*/ 	.word	0x00000000
        /*0180*/ 	.short	0x0002
        /*0182*/ 	.short	0x000c
        /*0184*/ 	.byte	0x00, 0xf0, 0x11, 0x00


	//----- nvinfo : EIATTR_KPARAM_INFO
	.align		4
.L_57:
        /*0188*/ 	.byte	0x04, 0x17
        /*018a*/ 	.short	(.L_59 - .L_58)
.L_58:
        /*018c*/ 	.word	0x00000000
        /*0190*/ 	.short	0x0001
        /*0192*/ 	.short	0x0008
        /*0194*/ 	.byte	0x00, 0xf0, 0x11, 0x00


	//----- nvinfo : EIATTR_KPARAM_INFO
	.align		4
.L_59:
        /*0198*/ 	.byte	0x04, 0x17
        /*019a*/ 	.short	(.L_61 - .L_60)
.L_60:
        /*019c*/ 	.word	0x00000000
        /*01a0*/ 	.short	0x0000
        /*01a2*/ 	.short	0x0000
        /*01a4*/ 	.byte	0x00, 0xf5, 0x21, 0x00


	//----- nvinfo : EIATTR_SPARSE_MMA_MASK
	.align		4
.L_61:
        /*01a8*/ 	.byte	0x03, 0x50
        /*01aa*/ 	.short	0x0000


	//----- nvinfo : EIATTR_MAXREG_COUNT
	.align		4
        /*01ac*/ 	.byte	0x03, 0x1b
        /*01ae*/ 	.short	0x00ff


	//----- nvinfo : EIATTR_EXTERNS
	.align		4
        /*01b0*/ 	.byte	0x04, 0x0f
        /*01b2*/ 	.short	(.L_63 - .L_62)


	//   ....[0]....
	.align		4
.L_62:
        /*01b4*/ 	.word	index@(vprintf)


	//----- nvinfo : EIATTR_MERCURY_ISA_VERSION
	.align		4
.L_63:
        /*01b8*/ 	.byte	0x03, 0x5f
        /*01ba*/ 	.short	0x0101


	//----- nvinfo : EIATTR_VRC_CTA_INIT_COUNT
	.align		4
        /*01bc*/ 	.byte	0x02, 0x4a
	.zero		1
	.zero		1


	//----- nvinfo : EIATTR_SYSCALL_OFFSETS
	.align		4
        /*01c0*/ 	.byte	0x04, 0x46
        /*01c2*/ 	.short	(.L_65 - .L_64)


	//   ....[0]....
.L_64:
        /*01c4*/ 	.word	0x00000150


	//   ....[1]....
        /*01c8*/ 	.word	0x000001c0


	//----- nvinfo : EIATTR_EXIT_INSTR_OFFSETS
	.align		4
.L_65:
        /*01cc*/ 	.byte	0x04, 0x1c
        /*01ce*/ 	.short	(.L_67 - .L_66)


	//   ....[0]....
.L_66:
        /*01d0*/ 	.word	0x000001d0


	//----- nvinfo : EIATTR_CBANK_PARAM_SIZE
	.align		4
.L_67:
        /*01d4*/ 	.byte	0x03, 0x19
        /*01d6*/ 	.short	0x00a0


	//----- nvinfo : EIATTR_PARAM_CBANK
	.align		4
        /*01d8*/ 	.byte	0x04, 0x0a
        /*01da*/ 	.short	(.L_69 - .L_68)
	.align		4
.L_68:
        /*01dc*/ 	.word	index@(.nv.constant0._Z20baseline_dat_forwardPKfiiiiiiiiiiiiiPfS1_S1_S1_S1_S1_S1_S1_S1_S1_S1_S1_)
        /*01e0*/ 	.short	0x0380
        /*01e2*/ 	.short	0x00a0


	//----- nvinfo : EIATTR_SW_WAR
	.align		4
.L_69:
        /*01e4*/ 	.byte	0x04, 0x36
        /*01e6*/ 	.short	(.L_71 - .L_70)
.L_70:
        /*01e8*/ 	.word	0x00000008
.L_71:


//--------------------- .nv.callgraph             --------------------------
	.section	.nv.callgraph,"",@"SHT_CUDA_CALLGRAPH"
	.align	4
	.sectionentsize	8
	.align		4
        /*0000*/ 	.word	0x00000000
	.align		4
        /*0004*/ 	.word	0xffffffff
	.align		4
        /*0008*/ 	.word	index@(_Z20baseline_dat_forwardPKfiiiiiiiiiiiiiPfS1_S1_S1_S1_S1_S1_S1_S1_S1_S1_S1_)
	.align		4
        /*000c*/ 	.word	index@(vprintf)
	.align		4
        /*0010*/ 	.word	0x00000000
	.align		4
        /*0014*/ 	.word	0xfffffffe
	.align		4
        /*0018*/ 	.word	0x00000000
	.align		4
        /*001c*/ 	.word	0xfffffffd
	.align		4
        /*0020*/ 	.word	0x00000000
	.align		4
        /*0024*/ 	.word	0xfffffffc


//--------------------- .nv.constant4             --------------------------
	.section	.nv.constant4,"a",@progbits
	.align	8
	.align		8
.nv.constant4:
        /*0000*/ 	.dword	vprintf
	.align		8
        /*0008*/ 	.dword	$str
	.align		8
        /*0010*/ 	.dword	$str$1


//--------------------- .text._Z20baseline_dat_forwardPKfiiiiiiiiiiiiiPfS1_S1_S1_S1_S1_S1_S1_S1_S1_S1_S1_ --------------------------
	.section	.text._Z20baseline_dat_forwardPKfiiiiiiiiiiiiiPfS1_S1_S1_S1_S1_S1_S1_S1_S1_S1_S1_,"ax",@progbits
	.align	128
        .global         _Z20baseline_dat_forwardPKfiiiiiiiiiiiiiPfS1_S1_S1_S1_S1_S1_S1_S1_S1_S1_S1_
        .type           _Z20baseline_dat_forwardPKfiiiiiiiiiiiiiPfS1_S1_S1_S1_S1_S1_S1_S1_S1_S1_S1_,@function
        .size           _Z20baseline_dat_forwardPKfiiiiiiiiiiiiiPfS1_S1_S1_S1_S1_S1_S1_S1_S1_S1_S1_,(.L_x_3 - _Z20baseline_dat_forwardPKfiiiiiiiiiiiiiPfS1_S1_S1_S1_S1_S1_S1_S1_S1_S1_S1_)
        .other          _Z20baseline_dat_forwardPKfiiiiiiiiiiiiiPfS1_S1_S1_S1_S1_S1_S1_S1_S1_S1_S1_,@"STO_CUDA_ENTRY STV_DEFAULT"
_Z20baseline_dat_forwardPKfiiiiiiiiiiiiiPfS1_S1_S1_S1_S1_S1_S1_S1_S1_S1_S1_:
.text._Z20baseline_dat_forwardPKfiiiiiiiiiiiiiPfS1_S1_S1_S1_S1_S1_S1_S1_S1_S1_S1_:
[----:B------:R-:W0:Y:S01]  /*0000*/  LDC R1, c[0x0][0x37c] ;  /* 0x0000df00ff017b82 */ /* 0x000e220000000800 */
[----:B------:R-:W1:Y:S01]  /*0010*/  S2R R3, SR_TID.X ;  /* 0x0000000000037919 */ /* 0x000e620000002100 */
[----:B------:R-:W2:Y:S06]  /*0020*/  LDCU UR5, c[0x0][0x2fc] ;  /* 0x00005f80ff0577ac */ /* 0x000eac0008000800 */
[----:B------:R-:W1:Y:S01]  /*0030*/  S2UR UR4, SR_CTAID.X ;  /* 0x00000000000479c3 */ /* 0x000e620000002500 */
[----:B0-----:R-:W-:Y:S01]  /*0040*/  VIADD R1, R1, 0xfffffff8 ;  /* 0xfffffff801017836 */ /* 0x001fe20000000000 */
[----:B------:R-:W0:Y:S01]  /*0050*/  S2R R5, SR_TID.Y ;  /* 0x0000000000057919 */ /* 0x000e220000002200 */
[----:B------:R-:W-:-:S05]  /*0060*/  MOV R16, 0x0 ;  /* 0x0000000000107802 */ /* 0x000fca0000000f00 */
[----:B------:R-:W1:Y:S08]  /*0070*/  LDC R2, c[0x0][0x360] ;  /* 0x0000d800ff027b82 */ /* 0x000e700000000800 */
[----:B------:R-:W0:Y:S08]  /*0080*/  S2UR UR6, SR_CTAID.Y ;  /* 0x00000000000679c3 */ /* 0x000e300000002600 */
[----:B------:R-:W0:Y:S01]  /*0090*/  LDC R0, c[0x0][0x364] ;  /* 0x0000d900ff007b82 */ /* 0x000e220000000800 */
[----:B-1----:R-:W-:Y:S01]  /*00a0*/  IMAD R2, R2, UR4, R3 ;  /* 0x0000000402027c24 */ /* 0x002fe2000f8e0203 */
[----:B------:R-:W1:Y:S06]  /*00b0*/  LDCU UR4, c[0x0][0x2f8] ;  /* 0x00005f00ff0477ac */ /* 0x000e6c0008000800 */
[----:B------:R3:W4:Y:S01]  /*00c0*/  LDC.64 R8, c[0x4][R16] ;  /* 0x0100000010087b82 */ /* 0x0007220000000a00 */
[----:B0-----:R-:W-:Y:S01]  /*00d0*/  IMAD R3, R0, UR6, R5 ;  /* 0x0000000600037c24 */ /* 0x001fe2000f8e0205 */
[----:B------:R-:W0:Y:S01]  /*00e0*/  LDCU.64 UR6, c[0x4][0x8] ;  /* 0x01000100ff0677ac */ /* 0x000e220008000a00 */
[----:B-1----:R-:W-:-:S03]  /*00f0*/  IADD3 R6, P0, PT, R1, UR4, RZ ;  /* 0x0000000401067c10 */ /* 0x002fc6000ff1e0ff */
[----:B------:R3:W-:Y:S02]  /*0100*/  STL.64 [R1], R2 ;  /* 0x0000000201007387 */ /* 0x0007e40000100a00 */
[----:B--2---:R-:W-:Y:S02]  /*0110*/  IMAD.X R7, RZ, RZ, UR5, P0 ;  /* 0x00000005ff077e24 */ /* 0x004fe400080e06ff */
[----:B0-----:R-:W-:Y:S01]  /*0120*/  IMAD.U32 R4, RZ, RZ, UR6 ;  /* 0x00000006ff047e24 */ /* 0x001fe2000f8e00ff */
[----:B---3--:R-:W-:-:S07]  /*0130*/  MOV R5, UR7 ;  /* 0x0000000700057c02 */ /* 0x008fce0008000f00 */
[----:B------:R-:W-:-:S07]  /*0140*/  LEPC R20, `(.L_x_0) ;  /* 0x000000001014794e */ /* 0x000fce0000000000 */
[----:B----4-:R-:W-:Y:S05]  /*0150*/  CALL.ABS.NOINC R8 ;  /* 0x0000000008007343 */ /* 0x010fea0003c00000 */
.L_x_0:
[----:B------:R-:W0:Y:S01]  /*0160*/  LDC.64 R16, c[0x4][R16] ;  /* 0x0100000010107b82 */ /* 0x000e220000000a00 */
[----:B------:R-:W1:Y:S01]  /*0170*/  LDCU.64 UR4, c[0x4][0x10] ;  /* 0x01000200ff0477ac */ /* 0x000e620008000a00 */
[----:B------:R-:W-:Y:S02]  /*0180*/  CS2R R6, SRZ ;  /* 0x0000000000067805 */ /* 0x000fe4000001ff00 */
[----:B-1----:R-:W-:Y:S01]  /*0190*/  MOV R4, UR4 ;  /* 0x0000000400047c02 */ /* 0x002fe20008000f00 */
[----:B------:R-:W-:-:S07]  /*01a0*/  IMAD.U32 R5, RZ, RZ, UR5 ;  /* 0x00000005ff057e24 */ /* 0x000fce000f8e00ff */
[----:B------:R-:W-:-:S07]  /*01b0*/  LEPC R20, `(.L_x_1) ;  /* 0x000000001014794e */ /* 0x000fce0000000000 */
[----:B0-----:R-:W-:Y:S05]  /*01c0*/  CALL.ABS.NOINC R16 ;  /* 0x0000000010007343 */ /* 0x001fea0003c00000 */
.L_x_1:
[----:B------:R-:W-:Y:S05]  /*01d0*/  EXIT ;  /* 0x000000000000794d */ /* 0x000fea0003800000 */
.L_x_2:
[----:B------:R-:W-:-:S00]  /*01e0*/  BRA `(.L_x_2) ;  /* 0xfffffffc00fc7947 */ /* 0x000fc0000383ffff */
[----:B------:R-:W-:-:S00]  /*01f0*/  NOP ;  /* 0x0000000000007918 */ /* 0x000fc00000000000 */
        /* <DEDUP_REMOVED lines=8> */
.L_x_3:


//--------------------- .nv.global.init           --------------------------
	.section	.nv.global.init,"aw",@progbits
.nv.global.init:
	.type		$str$1,@object
	.size		$str$1,($str - $str$1)
$str$1:
        /*0000*/ 	.byte	0x68, 0x69, 0x0a, 0x00
	.type		$str,@object
	.size		$str,(.L_0 - $str)
$str:
        /*0004*/ 	.byte	0x63, 0x6f, 0x6c, 0x3a, 0x20, 0x25, 0x64, 0x2c, 0x20, 0x72, 0x6f, 0x77, 0x3a, 0x20, 0x25, 0x64
        /*0014*/ 	.byte	0x0a, 0x00
.L_0:


//--------------------- .nv.shared.reserved.0     --------------------------
	.section	.nv.shared.reserved.0,"aw",@nobits
	.weak		__nv_reservedSMEM_offset_0_alias
	.size		__nv_reservedSMEM_offset_0_alias, 0, 64
	.other		__nv_reservedSMEM_offset_0_alias,@"STO_CUDA_RESERVED_SHARED STV_DEFAULT"
__nv_reservedSMEM_offset_0_alias:
	.zero		0
	.zero		64


//--------------------- .nv.constant0._Z20baseline_dat_forwardPKfiiiiiiiiiiiiiPfS1_S1_S1_S1_S1_S1_S1_S1_S1_S1_S1_ --------------------------
	.section	.nv.constant0._Z20baseline_dat_forwardPKfiiiiiiiiiiiiiPfS1_S1_S1_S1_S1_S1_S1_S1_S1_S1_S1_,"a",@progbits
	.sectionflags	@""
	.align	4
.nv.constant0._Z20baseline_dat_forwardPKfiiiiiiiiiiiiiPfS1_S1_S1_S1_S1_S1_S1_S1_S1_S1_S1_:
	.zero		1056


//--------------------- SYMBOLS --------------------------

	.type		.nv.reservedSmem.offset0,@object
	.size		.nv.reservedSmem.offset0,0x4
	.type		vprintf,@function
